	.headerflags	@"EF_CUDA_TEXMODE_UNIFIED EF_CUDA_64BIT_ADDRESS EF_CUDA_ACCELERATORS EF_CUDA_SM90 EF_CUDA_VIRTUAL_SM(EF_CUDA_SM90)"
	.elftype	@"ET_EXEC"


//--------------------- .nv.info                  --------------------------
	.section	.nv.info,"",@"SHT_CUDA_INFO"
	.align	4


	//----- nvinfo : EIATTR_REGCOUNT
	.align		4
        /*0000*/ 	.byte	0x04, 0x2f
        /*0002*/ 	.short	(.L_3 - .L_2)
	.align		4
.L_2:
        /*0004*/ 	.word	index@(triton_poi_fused__native_batch_norm_legit_no_training_convolution_relu_43)
        /*0008*/ 	.word	0x00000013


	//----- nvinfo : EIATTR_MIN_STACK_SIZE
	.align		4
.L_3:
        /*000c*/ 	.byte	0x04, 0x12
        /*000e*/ 	.short	(.L_5 - .L_4)
	.align		4
.L_4:
        /*0010*/ 	.word	index@(triton_poi_fused__native_batch_norm_legit_no_training_convolution_relu_43)
        /*0014*/ 	.word	0x00000000


	//----- nvinfo : EIATTR_FRAME_SIZE
	.align		4
.L_5:
        /*0018*/ 	.byte	0x04, 0x11
        /*001a*/ 	.short	(.L_7 - .L_6)
	.align		4
.L_6:
        /*001c*/ 	.word	index@(triton_poi_fused__native_batch_norm_legit_no_training_convolution_relu_43)
        /*0020*/ 	.word	0x00000000


	//----- nvinfo : EIATTR_MIN_STACK_SIZE
	.align		4
.L_7:
        /*0024*/ 	.byte	0x04, 0x12
        /*0026*/ 	.short	(.L_9 - .L_8)
	.align		4
.L_8:
        /*0028*/ 	.word	index@(triton_poi_fused__native_batch_norm_legit_no_training_convolution_relu_43)
        /*002c*/ 	.word	0x00000000
.L_9:


//--------------------- .nv.info.triton_poi_fused__native_batch_norm_legit_no_training_convolution_relu_43 --------------------------
	.section	.nv.info.triton_poi_fused__native_batch_norm_legit_no_training_convolution_relu_43,"",@"SHT_CUDA_INFO"
	.sectionflags	@""
	.align	4


	//----- nvinfo : EIATTR_CUDA_API_VERSION
	.align		4
        /*0000*/ 	.byte	0x04, 0x37
        /*0002*/ 	.short	(.L_11 - .L_10)
.L_10:
        /*0004*/ 	.word	0x0000007c


	//----- nvinfo : EIATTR_KPARAM_INFO
	.align		4
.L_11:
        /*0008*/ 	.byte	0x04, 0x17
        /*000a*/ 	.short	(.L_13 - .L_12)
.L_12:
        /*000c*/ 	.word	0x00000000
        /*0010*/ 	.short	0x0007
        /*0012*/ 	.short	0x0038
        /*0014*/ 	.byte	0x00, 0xf0, 0x11, 0x00


	//----- nvinfo : EIATTR_KPARAM_INFO
	.align		4
.L_13:
        /*0018*/ 	.byte	0x04, 0x17
        /*001a*/ 	.short	(.L_15 - .L_14)
.L_14:
        /*001c*/ 	.word	0x00000000
        /*0020*/ 	.short	0x0006
        /*0022*/ 	.short	0x0030
        /*0024*/ 	.byte	0x00, 0xf4, 0x21, 0x00


	//----- nvinfo : EIATTR_KPARAM_INFO
	.align		4
.L_15:
        /*0028*/ 	.byte	0x04, 0x17
        /*002a*/ 	.short	(.L_17 - .L_16)
.L_16:
        /*002c*/ 	.word	0x00000000
        /*0030*/ 	.short	0x0005
        /*0032*/ 	.short	0x0028
        /*0034*/ 	.byte	0x00, 0xf4, 0x21, 0x00


	//----- nvinfo : EIATTR_KPARAM_INFO
	.align		4
.L_17:
        /*0038*/ 	.byte	0x04, 0x17
        /*003a*/ 	.short	(.L_19 - .L_18)
.L_18:
        /*003c*/ 	.word	0x00000000
        /*0040*/ 	.short	0x0004
        /*0042*/ 	.short	0x0020
        /*0044*/ 	.byte	0x00, 0xf4, 0x21, 0x00


	//----- nvinfo : EIATTR_KPARAM_INFO
	.align		4
.L_19:
        /*0048*/ 	.byte	0x04, 0x17
        /*004a*/ 	.short	(.L_21 - .L_20)
.L_20:
        /*004c*/ 	.word	0x00000000
        /*0050*/ 	.short	0x0003
        /*0052*/ 	.short	0x0018
        /*0054*/ 	.byte	0x00, 0xf4, 0x21, 0x00


	//----- nvinfo : EIATTR_KPARAM_INFO
	.align		4
.L_21:
        /*0058*/ 	.byte	0x04, 0x17
        /*005a*/ 	.short	(.L_23 - .L_22)
.L_22:
        /*005c*/ 	.word	0x00000000
        /*0060*/ 	.short	0x0002
        /*0062*/ 	.short	0x0010
        /*0064*/ 	.byte	0x00, 0xf4, 0x21, 0x00


	//----- nvinfo : EIATTR_KPARAM_INFO
	.align		4
.L_23:
        /*0068*/ 	.byte	0x04, 0x17
        /*006a*/ 	.short	(.L_25 - .L_24)
.L_24:
        /*006c*/ 	.word	0x00000000
        /*0070*/ 	.short	0x0001
        /*0072*/ 	.short	0x0008
        /*0074*/ 	.byte	0x00, 0xf4, 0x21, 0x00


	//----- nvinfo : EIATTR_KPARAM_INFO
	.align		4
.L_25:
        /*0078*/ 	.byte	0x04, 0x17
        /*007a*/ 	.short	(.L_27 - .L_26)
.L_26:
        /*007c*/ 	.word	0x00000000
        /*0080*/ 	.short	0x0000
        /*0082*/ 	.short	0x0000
        /*0084*/ 	.byte	0x00, 0xf4, 0x21, 0x00


	//----- nvinfo : EIATTR_SPARSE_MMA_MASK
	.align		4
.L_27:
        /*0088*/ 	.byte	0x03, 0x50
        /*008a*/ 	.short	0x0000


	//----- nvinfo : EIATTR_MAXREG_COUNT
	.align		4
        /*008c*/ 	.byte	0x03, 0x1b
        /*008e*/ 	.short	0x00ff


	//----- nvinfo : EIATTR_EXIT_INSTR_OFFSETS
	.align		4
        /*0090*/ 	.byte	0x04, 0x1c
        /*0092*/ 	.short	(.L_29 - .L_28)


	//   ....[0]....
.L_28:
        /*0094*/ 	.word	0x00000320


	//----- nvinfo : EIATTR_REQNTID
	.align		4
.L_29:
        /*0098*/ 	.byte	0x04, 0x10
        /*009a*/ 	.short	(.L_31 - .L_30)
.L_30:
        /*009c*/ 	.word	0x00000080
        /*00a0*/ 	.word	0x00000001
        /*00a4*/ 	.word	0x00000001


	//----- nvinfo : EIATTR_CBANK_PARAM_SIZE
	.align		4
.L_31:
        /*00a8*/ 	.byte	0x03, 0x19
        /*00aa*/ 	.short	0x003c


	//----- nvinfo : EIATTR_PARAM_CBANK
	.align		4
        /*00ac*/ 	.byte	0x04, 0x0a
        /*00ae*/ 	.short	(.L_33 - .L_32)
	.align		4
.L_32:
        /*00b0*/ 	.word	index@(.nv.constant0.triton_poi_fused__native_batch_norm_legit_no_training_convolution_relu_43)
        /*00b4*/ 	.short	0x0210
        /*00b6*/ 	.short	0x003c


	//----- nvinfo : EIATTR_SW_WAR
	.align		4
.L_33:
        /*00b8*/ 	.byte	0x04, 0x36
        /*00ba*/ 	.short	(.L_35 - .L_34)
.L_34:
        /*00bc*/ 	.word	0x00000008
.L_35:


//--------------------- .nv.callgraph             --------------------------
	.section	.nv.callgraph,"",@"SHT_CUDA_CALLGRAPH"
	.align	4
	.sectionentsize	8
	.align		4
        /*0000*/ 	.word	0x00000000
	.align		4
        /*0004*/ 	.word	0xffffffff
	.align		4
        /*0008*/ 	.word	0x00000000
	.align		4
        /*000c*/ 	.word	0xfffffffe
	.align		4
        /*0010*/ 	.word	0x00000000
	.align		4
        /*0014*/ 	.word	0xfffffffd
	.align		4
        /*0018*/ 	.word	0x00000000
	.align		4
        /*001c*/ 	.word	0xfffffffc


//--------------------- .nv.constant4             --------------------------
	.section	.nv.constant4,"a",@progbits
	.align	8
	.align		8
.nv.constant4:
        /*0000*/ 	.dword	_$_str
	.align		8
        /*0008*/ 	.dword	_$_str_$_2


//--------------------- .text.triton_poi_fused__native_batch_norm_legit_no_training_convolution_relu_43 --------------------------
	.section	.text.triton_poi_fused__native_batch_norm_legit_no_training_convolution_relu_43,"ax",@progbits
	.align	128
        .global         triton_poi_fused__native_batch_norm_legit_no_training_convolution_relu_43
        .type           triton_poi_fused__native_batch_norm_legit_no_training_convolution_relu_43,@function
        .size           triton_poi_fused__native_batch_norm_legit_no_training_convolution_relu_43,(.L_x_1 - triton_poi_fused__native_batch_norm_legit_no_training_convolution_relu_43)
        .other          triton_poi_fused__native_batch_norm_legit_no_training_convolution_relu_43,@"STO_CUDA_ENTRY STV_DEFAULT"
triton_poi_fused__native_batch_norm_legit_no_training_convolution_relu_43:
.text.triton_poi_fused__native_batch_norm_legit_no_training_convolution_relu_43:
[----:B------:R-:W-:Y:S01]  /*0000*/  LDC R1, c[0x0][0x28] ;  /* 0x00000a00ff017b82 */ /* 0x000fe20000000800 */
[----:B------:R-:W1:Y:S07]  /*0010*/  S2R R0, SR_TID.X ;  /* 0x0000000000007919 */ /* 0x000e6e0000002100 */
[----:B------:R-:W2:Y:S01]  /*0020*/  LDC.64 R10, c[0x0][0x228] ;  /* 0x00008a00ff0a7b82 */ /* 0x000ea20000000a00 */
[----:B------:R-:W-:Y:S01]  /*0030*/  ULDC.64 UR4, c[0x0][0x208] ;  /* 0x0000820000047ab9 */ /* 0x000fe20000000a00 */
[----:B------:R-:W3:Y:S06]  /*0040*/  S2R R3, SR_CTAID.X ;  /* 0x0000000000037919 */ /* 0x000eec0000002500 */
[----:B------:R-:W4:Y:S08]  /*0050*/  LDC.64 R6, c[0x0][0x218] ;  /* 0x00008600ff067b82 */ /* 0x000f300000000a00 */
[----:B------:R-:W5:Y:S08]  /*0060*/  LDC.64 R8, c[0x0][0x220] ;  /* 0x00008800ff087b82 */ /* 0x000f700000000a00 */
[----:B------:R-:W5:Y:S01]  /*0070*/  LDC.64 R12, c[0x0][0x230] ;  /* 0x00008c00ff0c7b82 */ /* 0x000f620000000a00 */
[----:B-1----:R-:W-:-:S07]  /*0080*/  LOP3.LUT R0, R0, 0x7f, RZ, 0xc0, !PT ;  /* 0x0000007f00007812 */ /* 0x002fce00078ec0ff */
[----:B------:R-:W1:Y:S01]  /*0090*/  LDC.64 R4, c[0x0][0x238] ;  /* 0x00008e00ff047b82 */ /* 0x000e620000000a00 */
[----:B---3--:R-:W-:Y:S02]  /*00a0*/  SHF.R.S32.HI R2, RZ, 0x18, R3 ;  /* 0x00000018ff027819 */ /* 0x008fe40000011403 */
[----:B------:R-:W-:Y:S02]  /*00b0*/  LEA R0, R3, R0, 0x7 ;  /* 0x0000000003007211 */ /* 0x000fe400078e38ff */
[----:B------:R-:W-:-:S04]  /*00c0*/  SGXT R3, R2, 0x1 ;  /* 0x000000010203781a */ /* 0x000fc80000000200 */
[----:B------:R-:W-:-:S04]  /*00d0*/  LEA.HI R3, R3, R0, RZ, 0x7 ;  /* 0x0000000003037211 */ /* 0x000fc800078f38ff */
[----:B------:R-:W-:-:S04]  /*00e0*/  LOP3.LUT R3, R3, 0xffffff80, RZ, 0xc0, !PT ;  /* 0xffffff8003037812 */ /* 0x000fc800078ec0ff */
[----:B------:R-:W-:Y:S02]  /*00f0*/  IADD3 R15, R0, -R3, RZ ;  /* 0x80000003000f7210 */ /* 0x000fe40007ffe0ff */
[----:B------:R-:W3:Y:S03]  /*0100*/  LDC.64 R2, c[0x0][0x210] ;  /* 0x00008400ff027b82 */ /* 0x000ee60000000a00 */
[----:B--2---:R-:W-:-:S05]  /*0110*/  IMAD.WIDE R10, R15, 0x4, R10 ;  /* 0x000000040f0a7825 */ /* 0x004fca00078e020a */
[----:B------:R2:W2:Y:S01]  /*0120*/  LDG.E.EL R16, desc[UR4][R10.64] ;  /* 0x000000040a107981 */ /* 0x0004a2000c2e1900 */
[----:B----4-:R-:W-:-:S04]  /*0130*/  IMAD.WIDE R6, R15, 0x4, R6 ;  /* 0x000000040f067825 */ /* 0x010fc800078e0206 */
[C---:B-----5:R-:W-:Y:S02]  /*0140*/  IMAD.WIDE R8, R15.reuse, 0x4, R8 ;  /* 0x000000040f087825 */ /* 0x060fe400078e0208 */
[----:B------:R4:W5:Y:S02]  /*0150*/  LDG.E.EL R7, desc[UR4][R6.64] ;  /* 0x0000000406077981 */ /* 0x000964000c2e1900 */
[----:B---3--:R-:W-:Y:S02]  /*0160*/  IMAD.WIDE R2, R0, 0x4, R2 ;  /* 0x0000000400027825 */ /* 0x008fe400078e0202 */
[----:B------:R-:W3:Y:S04]  /*0170*/  LDG.E.EL R8, desc[UR4][R8.64] ;  /* 0x0000000408087981 */ /* 0x000ee8000c2e1900 */
[----:B------:R-:W5:Y:S01]  /*0180*/  LDG.E R14, desc[UR4][R2.64] ;  /* 0x00000004020e7981 */ /* 0x000f62000c1e1900 */
[----:B0-2---:R-:W-:-:S04]  /*0190*/  IMAD.WIDE R10, R15, 0x4, R12 ;  /* 0x000000040f0a7825 */ /* 0x005fc800078e020c */
[----:B-1----:R-:W-:Y:S02]  /*01a0*/  IMAD.WIDE R12, R15, 0x4, R4 ;  /* 0x000000040f0c7825 */ /* 0x002fe400078e0204 */
[----:B------:R-:W2:Y:S01]  /*01b0*/  LDG.E.EL R10, desc[UR4][R10.64] ;  /* 0x000000040a0a7981 */ /* 0x000ea2000c2e1900 */
[----:B----4-:R-:W-:Y:S01]  /*01c0*/  HFMA2.MMA R6, -RZ, RZ, 1.625, 0 ;  /* 0x3e800000ff067435 */ /* 0x010fe200000001ff */
[----:B------:R-:W0:Y:S02]  /*01d0*/  LDC.64 R4, c[0x0][0x240] ;  /* 0x00009000ff047b82 */ /* 0x000e240000000a00 */
[----:B------:R-:W2:Y:S01]  /*01e0*/  LDG.E.EL R13, desc[UR4][R12.64] ;  /* 0x000000040c0d7981 */ /* 0x000ea2000c2e1900 */
[----:B0-----:R-:W-:-:S04]  /*01f0*/  IMAD.WIDE R4, R0, 0x4, R4 ;  /* 0x0000000400047825 */ /* 0x001fc800078e0204 */
[----:B------:R-:W-:-:S04]  /*0200*/  FADD R16, R16, 9.9999997473787516356e-06 ;  /* 0x3727c5ac10107421 */ /* 0x000fc80000000000 */
[----:B------:R-:W0:Y:S02]  /*0210*/  MUFU.SQRT R15, R16 ;  /* 0x00000010000f7308 */ /* 0x000e240000002000 */
[C---:B0-----:R-:W-:Y:S02]  /*0220*/  FSETP.GT.AND P0, PT, R15.reuse, 8.50705917302346158658e+37, PT ;  /* 0x7e8000000f00780b */ /* 0x041fe40003f04000 */
[----:B------:R-:W-:-:S11]  /*0230*/  FSETP.GEU.AND P1, PT, R15, 1.175494350822287508e-38, PT ;  /* 0x008000000f00780b */ /* 0x000fd60003f2e000 */
[----:B------:R-:W-:-:S04]  /*0240*/  @P0 FMUL R15, R15, 0.25 ;  /* 0x3e8000000f0f0820 */ /* 0x000fc80000400000 */
[----:B------:R-:W-:-:S06]  /*0250*/  @!P1 FMUL R15, R15, 16777216 ;  /* 0x4b8000000f0f9820 */ /* 0x000fcc0000400000 */
[----:B------:R-:W0:Y:S01]  /*0260*/  MUFU.RCP R15, R15 ;  /* 0x0000000f000f7308 */ /* 0x000e220000001000 */
[----:B------:R-:W-:Y:S01]  /*0270*/  FSEL R6, R6, 1, P0 ;  /* 0x3f80000006067808 */ /* 0x000fe20000000000 */
[----:B-----5:R-:W-:-:S04]  /*0280*/  FADD R7, R14, R7 ;  /* 0x000000070e077221 */ /* 0x020fc80000000000 */
[----:B------:R-:W-:Y:S01]  /*0290*/  @!P1 FMUL R6, R6, 16777216 ;  /* 0x4b80000006069820 */ /* 0x000fe20000400000 */
[----:B---3--:R-:W-:-:S03]  /*02a0*/  FADD R8, -R8, R7 ;  /* 0x0000000708087221 */ /* 0x008fc60000000100 */
[----:B0-----:R-:W-:-:S04]  /*02b0*/  FMUL R9, R15, R6 ;  /* 0x000000060f097220 */ /* 0x001fc80000400000 */
[----:B------:R-:W-:-:S04]  /*02c0*/  FMUL R8, R8, R9 ;  /* 0x0000000908087220 */ /* 0x000fc80000400000 */
[----:B--2---:R-:W-:-:S05]  /*02d0*/  FFMA R8, R10, R8, R13 ;  /* 0x000000080a087223 */ /* 0x004fca000000000d */
[----:B------:R-:W-:-:S04]  /*02e0*/  FSETP.GEU.AND P0, PT, R8, RZ, PT ;  /* 0x000000ff0800720b */ /* 0x000fc80003f0e000 */
[----:B------:R-:W-:Y:S01]  /*02f0*/  FSEL R9, R8, RZ, P0 ;  /* 0x000000ff08097208 */ /* 0x000fe20000000000 */
[----:B------:R-:W-:Y:S04]  /*0300*/  STG.E desc[UR4][R2.64], R7 ;  /* 0x0000000702007986 */ /* 0x000fe8000c101904 */
[----:B------:R-:W-:Y:S01]  /*0310*/  STG.E desc[UR4][R4.64], R9 ;  /* 0x0000000904007986 */ /* 0x000fe2000c101904 */
[----:B------:R-:W-:Y:S05]  /*0320*/  EXIT ;  /* 0x000000000000794d */ /* 0x000fea0003800000 */
.L_x_0:
[----:B------:R-:W-:-:S00]  /*0330*/  BRA `(.L_x_0) ;  /* 0xfffffffc00fc7947 */ /* 0x000fc0000383ffff */
[----:B------:R-:W-:-:S00]  /*0340*/  NOP ;  /* 0x0000000000007918 */ /* 0x000fc00000000000 */
        /* <DEDUP_REMOVED lines=11> */
.L_x_1:


//--------------------- .nv.global.init           --------------------------
	.section	.nv.global.init,"aw",@progbits
.nv.global.init:
	.type		_$_str,@object
	.size		_$_str,(_$_str_$_2 - _$_str)
_$_str:
        /*0000*/ 	.byte	0x5f, 0x5f, 0x43, 0x55, 0x44, 0x41, 0x5f, 0x46, 0x54, 0x5a, 0x00
	.type		_$_str_$_2,@object
	.size		_$_str_$_2,(.L_1 - _$_str_$_2)
_$_str_$_2:
        /*000b*/ 	.byte	0x5f, 0x5f, 0x43, 0x55, 0x44, 0x41, 0x5f, 0x50, 0x52, 0x45, 0x43, 0x5f, 0x53, 0x51, 0x52, 0x54
        /*001b*/ 	.byte	0x00
.L_1:


//--------------------- .nv.constant0.triton_poi_fused__native_batch_norm_legit_no_training_convolution_relu_43 --------------------------
	.section	.nv.constant0.triton_poi_fused__native_batch_norm_legit_no_training_convolution_relu_43,"a",@progbits
	.sectionflags	@""
	.align	4
.nv.constant0.triton_poi_fused__native_batch_norm_legit_no_training_convolution_relu_43:
	.zero		588
